//
// Generated by NVIDIA NVVM Compiler
//
// Compiler Build ID: CL-36424714
// Cuda compilation tools, release 13.0, V13.0.88
// Based on NVVM 20.0.0
//

.version 9.0
.target sm_100
.address_size 64

	// .globl	_Z13find_gradientjPfS_S_
.extern .shared .align 16 .b8 shared_mem[];

.visible .entry _Z13find_gradientjPfS_S_(
	.param .u32 _Z13find_gradientjPfS_S__param_0,
	.param .u64 .ptr .align 1 _Z13find_gradientjPfS_S__param_1,
	.param .u64 .ptr .align 1 _Z13find_gradientjPfS_S__param_2,
	.param .u64 .ptr .align 1 _Z13find_gradientjPfS_S__param_3
)
{
	.reg .pred 	%p<2>;
	.reg .b32 	%r<6>;
	.reg .b32 	%f<4>;
	.reg .b64 	%rd<11>;

	ld.param.u32 	%r2, [_Z13find_gradientjPfS_S__param_0];
	ld.param.u64 	%rd1, [_Z13find_gradientjPfS_S__param_1];
	ld.param.u64 	%rd2, [_Z13find_gradientjPfS_S__param_2];
	ld.param.u64 	%rd3, [_Z13find_gradientjPfS_S__param_3];
	mov.u32 	%r3, %ntid.x;
	mov.u32 	%r4, %ctaid.x;
	mov.u32 	%r5, %tid.x;
	mad.lo.s32 	%r1, %r3, %r4, %r5;
	setp.ge.u32 	%p1, %r1, %r2;
	@%p1 bra 	$L__BB0_2;
	cvta.to.global.u64 	%rd4, %rd1;
	cvta.to.global.u64 	%rd5, %rd2;
	cvta.to.global.u64 	%rd6, %rd3;
	mul.wide.s32 	%rd7, %r1, 4;
	add.s64 	%rd8, %rd4, %rd7;
	ld.global.f32 	%f1, [%rd8];
	add.s64 	%rd9, %rd5, %rd7;
	ld.global.f32 	%f2, [%rd9];
	sub.f32 	%f3, %f1, %f2;
	add.s64 	%rd10, %rd6, %rd7;
	st.global.f32 	[%rd10], %f3;
$L__BB0_2:
	ret;

}
	// .globl	_Z8find_sumPfiS_
.visible .entry _Z8find_sumPfiS_(
	.param .u64 .ptr .align 1 _Z8find_sumPfiS__param_0,
	.param .u32 _Z8find_sumPfiS__param_1,
	.param .u64 .ptr .align 1 _Z8find_sumPfiS__param_2
)
{
	.reg .pred 	%p<6>;
	.reg .b32 	%r<14>;
	.reg .b32 	%f<10>;
	.reg .b64 	%rd<9>;

	ld.param.u64 	%rd1, [_Z8find_sumPfiS__param_0];
	ld.param.u32 	%r8, [_Z8find_sumPfiS__param_1];
	ld.param.u64 	%rd2, [_Z8find_sumPfiS__param_2];
	mov.u32 	%r1, %tid.x;
	mov.u32 	%r2, %ctaid.x;
	mov.u32 	%r13, %ntid.x;
	mad.lo.s32 	%r4, %r2, %r13, %r1;
	setp.ge.s32 	%p1, %r4, %r8;
	mov.f32 	%f9, 0f00000000;
	@%p1 bra 	$L__BB1_2;
	cvta.to.global.u64 	%rd3, %rd1;
	mul.wide.u32 	%rd4, %r4, 4;
	add.s64 	%rd5, %rd3, %rd4;
	ld.global.f32 	%f4, [%rd5];
	abs.f32 	%f9, %f4;
$L__BB1_2:
	shl.b32 	%r9, %r1, 2;
	mov.u32 	%r10, shared_mem;
	add.s32 	%r5, %r10, %r9;
	st.shared.f32 	[%r5], %f9;
	bar.sync 	0;
	setp.lt.u32 	%p2, %r13, 2;
	@%p2 bra 	$L__BB1_6;
$L__BB1_3:
	shr.u32 	%r7, %r13, 1;
	setp.ge.u32 	%p3, %r1, %r7;
	@%p3 bra 	$L__BB1_5;
	shl.b32 	%r11, %r7, 2;
	add.s32 	%r12, %r5, %r11;
	ld.shared.f32 	%f5, [%r12];
	ld.shared.f32 	%f6, [%r5];
	add.f32 	%f7, %f5, %f6;
	st.shared.f32 	[%r5], %f7;
$L__BB1_5:
	bar.sync 	0;
	setp.gt.u32 	%p4, %r13, 3;
	mov.u32 	%r13, %r7;
	@%p4 bra 	$L__BB1_3;
$L__BB1_6:
	setp.ne.s32 	%p5, %r1, 0;
	@%p5 bra 	$L__BB1_8;
	ld.shared.f32 	%f8, [shared_mem];
	cvta.to.global.u64 	%rd6, %rd2;
	mul.wide.u32 	%rd7, %r2, 4;
	add.s64 	%rd8, %rd6, %rd7;
	st.global.f32 	[%rd8], %f8;
$L__BB1_8:
	ret;

}
	// .globl	_Z8find_maxPfiS_
.visible .entry _Z8find_maxPfiS_(
	.param .u64 .ptr .align 1 _Z8find_maxPfiS__param_0,
	.param .u32 _Z8find_maxPfiS__param_1,
	.param .u64 .ptr .align 1 _Z8find_maxPfiS__param_2
)
{
	.reg .pred 	%p<7>;
	.reg .b32 	%r<14>;
	.reg .b32 	%f<9>;
	.reg .b64 	%rd<9>;

	ld.param.u64 	%rd1, [_Z8find_maxPfiS__param_0];
	ld.param.u32 	%r8, [_Z8find_maxPfiS__param_1];
	ld.param.u64 	%rd2, [_Z8find_maxPfiS__param_2];
	mov.u32 	%r1, %tid.x;
	mov.u32 	%r2, %ctaid.x;
	mov.u32 	%r13, %ntid.x;
	mad.lo.s32 	%r4, %r2, %r13, %r1;
	setp.ge.s32 	%p1, %r4, %r8;
	mov.f32 	%f8, 0f00000000;
	@%p1 bra 	$L__BB2_2;
	cvta.to.global.u64 	%rd3, %rd1;
	mul.wide.u32 	%rd4, %r4, 4;
	add.s64 	%rd5, %rd3, %rd4;
	ld.global.f32 	%f5, [%rd5];
	abs.f32 	%f8, %f5;
$L__BB2_2:
	shl.b32 	%r9, %r1, 2;
	mov.u32 	%r10, shared_mem;
	add.s32 	%r5, %r10, %r9;
	st.shared.f32 	[%r5], %f8;
	bar.sync 	0;
	setp.lt.u32 	%p2, %r13, 2;
	@%p2 bra 	$L__BB2_7;
$L__BB2_3:
	mov.u32 	%r6, %r13;
	shr.u32 	%r13, %r6, 1;
	setp.ge.u32 	%p3, %r1, %r13;
	@%p3 bra 	$L__BB2_6;
	ld.shared.f32 	%f6, [%r5];
	shl.b32 	%r11, %r13, 2;
	add.s32 	%r12, %r5, %r11;
	ld.shared.f32 	%f3, [%r12];
	setp.geu.f32 	%p4, %f6, %f3;
	@%p4 bra 	$L__BB2_6;
	st.shared.f32 	[%r5], %f3;
$L__BB2_6:
	bar.sync 	0;
	setp.gt.u32 	%p5, %r6, 3;
	@%p5 bra 	$L__BB2_3;
$L__BB2_7:
	setp.ne.s32 	%p6, %r1, 0;
	@%p6 bra 	$L__BB2_9;
	ld.shared.f32 	%f7, [shared_mem];
	cvta.to.global.u64 	%rd6, %rd2;
	mul.wide.u32 	%rd7, %r2, 4;
	add.s64 	%rd8, %rd6, %rd7;
	st.global.f32 	[%rd8], %f7;
$L__BB2_9:
	ret;

}
	// .globl	_Z14apply_gradientjPfS_f
.visible .entry _Z14apply_gradientjPfS_f(
	.param .u32 _Z14apply_gradientjPfS_f_param_0,
	.param .u64 .ptr .align 1 _Z14apply_gradientjPfS_f_param_1,
	.param .u64 .ptr .align 1 _Z14apply_gradientjPfS_f_param_2,
	.param .f32 _Z14apply_gradientjPfS_f_param_3
)
{
	.reg .pred 	%p<2>;
	.reg .b32 	%r<6>;
	.reg .b32 	%f<6>;
	.reg .b64 	%rd<8>;

	ld.param.u32 	%r2, [_Z14apply_gradientjPfS_f_param_0];
	ld.param.u64 	%rd1, [_Z14apply_gradientjPfS_f_param_1];
	ld.param.u64 	%rd2, [_Z14apply_gradientjPfS_f_param_2];
	ld.param.f32 	%f1, [_Z14apply_gradientjPfS_f_param_3];
	mov.u32 	%r3, %ntid.x;
	mov.u32 	%r4, %ctaid.x;
	mov.u32 	%r5, %tid.x;
	mad.lo.s32 	%r1, %r3, %r4, %r5;
	setp.ge.u32 	%p1, %r1, %r2;
	@%p1 bra 	$L__BB3_2;
	cvta.to.global.u64 	%rd3, %rd1;
	cvta.to.global.u64 	%rd4, %rd2;
	mul.wide.s32 	%rd5, %r1, 4;
	add.s64 	%rd6, %rd3, %rd5;
	ld.global.f32 	%f2, [%rd6];
	add.s64 	%rd7, %rd4, %rd5;
	ld.global.f32 	%f3, [%rd7];
	mul.f32 	%f4, %f1, %f3;
	sub.f32 	%f5, %f2, %f4;
	st.global.f32 	[%rd6], %f5;
$L__BB3_2:
	ret;

}


// ===== COMPILED SASS (sm_100) =====

	.target	sm_100

	.elftype	@"ET_EXEC"


//--------------------- .note.nv.tkinfo           --------------------------
	.section	.note.nv.tkinfo,"",@"SHT_NOTE"
	.sectionflags	@"SHF_NOTE_NV_TKINFO"
	.tkinfo
        /*0018*/ 	.word	0x00000002
        /*0030*/ 	.string	""
        /*0030*/ 	.string	"ptxas"
        /*0030*/ 	.string	"Cuda compilation tools, release 13.0, V13.0.88"
        /*0030*/ 	.string	"Build cuda_13.0.r13.0/compiler.36424714_0"
        /*0030*/ 	.string	"-arch sm_100 -m 64 "



//--------------------- .note.nv.cuinfo           --------------------------
	.section	.note.nv.cuinfo,"",@"SHT_NOTE"
	.sectionflags	@"SHF_NOTE_NV_CUINFO"
        /*0018*/ 	.short	0x0002
        /*001a*/ 	.short	0x0064
        /*001c*/ 	.short	0x0082
	.zero		2


//--------------------- .nv.info                  --------------------------
	.section	.nv.info,"",@"SHT_CUDA_INFO"
	.align	4


	//----- nvinfo : EIATTR_REGCOUNT
	.align		4
        /*0000*/ 	.byte	0x04, 0x2f
        /*0002*/ 	.short	(.L_1 - .L_0)
	.align		4
.L_0:
        /*0004*/ 	.word	index@(_Z13find_gradientjPfS_S_)
        /*0008*/ 	.word	0x0000000c


	//----- nvinfo : EIATTR_FRAME_SIZE
	.align		4
.L_1:
        /*000c*/ 	.byte	0x04, 0x11
        /*000e*/ 	.short	(.L_3 - .L_2)
	.align		4
.L_2:
        /*0010*/ 	.word	index@(_Z13find_gradientjPfS_S_)
        /*0014*/ 	.word	0x00000000


	//----- nvinfo : EIATTR_REGCOUNT
	.align		4
.L_3:
        /*0018*/ 	.byte	0x04, 0x2f
        /*001a*/ 	.short	(.L_5 - .L_4)
	.align		4
.L_4:
        /*001c*/ 	.word	index@(_Z8find_sumPfiS_)
        /*0020*/ 	.word	0x0000000b


	//----- nvinfo : EIATTR_FRAME_SIZE
	.align		4
.L_5:
        /*0024*/ 	.byte	0x04, 0x11
        /*0026*/ 	.short	(.L_7 - .L_6)
	.align		4
.L_6:
        /*0028*/ 	.word	index@(_Z8find_sumPfiS_)
        /*002c*/ 	.word	0x00000000


	//----- nvinfo : EIATTR_REGCOUNT
	.align		4
.L_7:
        /*0030*/ 	.byte	0x04, 0x2f
        /*0032*/ 	.short	(.L_9 - .L_8)
	.align		4
.L_8:
        /*0034*/ 	.word	index@(_Z8find_maxPfiS_)
        /*0038*/ 	.word	0x0000000a


	//----- nvinfo : EIATTR_FRAME_SIZE
	.align		4
.L_9:
        /*003c*/ 	.byte	0x04, 0x11
        /*003e*/ 	.short	(.L_11 - .L_10)
	.align		4
.L_10:
        /*0040*/ 	.word	index@(_Z8find_maxPfiS_)
        /*0044*/ 	.word	0x00000000


	//----- nvinfo : EIATTR_REGCOUNT
	.align		4
.L_11:
        /*0048*/ 	.byte	0x04, 0x2f
        /*004a*/ 	.short	(.L_13 - .L_12)
	.align		4
.L_12:
        /*004c*/ 	.word	index@(_Z14apply_gradientjPfS_f)
        /*0050*/ 	.word	0x0000000a


	//----- nvinfo : EIATTR_FRAME_SIZE
	.align		4
.L_13:
        /*0054*/ 	.byte	0x04, 0x11
        /*0056*/ 	.short	(.L_15 - .L_14)
	.align		4
.L_14:
        /*0058*/ 	.word	index@(_Z14apply_gradientjPfS_f)
        /*005c*/ 	.word	0x00000000


	//----- nvinfo : EIATTR_MIN_STACK_SIZE
	.align		4
.L_15:
        /*0060*/ 	.byte	0x04, 0x12
        /*0062*/ 	.short	(.L_17 - .L_16)
	.align		4
.L_16:
        /*0064*/ 	.word	index@(_Z14apply_gradientjPfS_f)
        /*0068*/ 	.word	0x00000000


	//----- nvinfo : EIATTR_MIN_STACK_SIZE
	.align		4
.L_17:
        /*006c*/ 	.byte	0x04, 0x12
        /*006e*/ 	.short	(.L_19 - .L_18)
	.align		4
.L_18:
        /*0070*/ 	.word	index@(_Z8find_maxPfiS_)
        /*0074*/ 	.word	0x00000000


	//----- nvinfo : EIATTR_MIN_STACK_SIZE
	.align		4
.L_19:
        /*0078*/ 	.byte	0x04, 0x12
        /*007a*/ 	.short	(.L_21 - .L_20)
	.align		4
.L_20:
        /*007c*/ 	.word	index@(_Z8find_sumPfiS_)
        /*0080*/ 	.word	0x00000000


	//----- nvinfo : EIATTR_MIN_STACK_SIZE
	.align		4
.L_21:
        /*0084*/ 	.byte	0x04, 0x12
        /*0086*/ 	.short	(.L_23 - .L_22)
	.align		4
.L_22:
        /*0088*/ 	.word	index@(_Z13find_gradientjPfS_S_)
        /*008c*/ 	.word	0x00000000
.L_23:


//--------------------- .nv.compat                --------------------------
	.section	.nv.compat,"",@"SHT_CUDA_COMPAT_INFO"
	.align	4
        /*0000*/ 	.byte	0x02, 0x09, 0x00, 0x00, 0x02, 0x02, 0x01, 0x00, 0x02, 0x05, 0x05, 0x00, 0x03, 0x07, 0x01, 0x01
        /*0010*/ 	.byte	0x02, 0x03, 0x00, 0x00, 0x02, 0x06, 0x01, 0x00, 0x04, 0x0b, 0x08, 0x00, 0x09, 0x00, 0x00, 0x00
        /*0020*/ 	.byte	0x00, 0x00, 0x00, 0x00


//--------------------- .nv.info._Z14apply_gradientjPfS_f --------------------------
	.section	.nv.info._Z14apply_gradientjPfS_f,"",@"SHT_CUDA_INFO"
	.sectionflags	@""
	.align	4


	//----- nvinfo : EIATTR_CUDA_API_VERSION
	.align		4
        /*0000*/ 	.byte	0x04, 0x37
        /*0002*/ 	.short	(.L_25 - .L_24)
.L_24:
        /*0004*/ 	.word	0x00000082


	//----- nvinfo : EIATTR_KPARAM_INFO
	.align		4
.L_25:
        /*0008*/ 	.byte	0x04, 0x17
        /*000a*/ 	.short	(.L_27 - .L_26)
.L_26:
        /*000c*/ 	.word	0x00000000
        /*0010*/ 	.short	0x0003
        /*0012*/ 	.short	0x0018
        /*0014*/ 	.byte	0x00, 0xf0, 0x11, 0x00


	//----- nvinfo : EIATTR_KPARAM_INFO
	.align		4
.L_27:
        /*0018*/ 	.byte	0x04, 0x17
        /*001a*/ 	.short	(.L_29 - .L_28)
.L_28:
        /*001c*/ 	.word	0x00000000
        /*0020*/ 	.short	0x0002
        /*0022*/ 	.short	0x0010
        /*0024*/ 	.byte	0x00, 0xf5, 0x21, 0x00


	//----- nvinfo : EIATTR_KPARAM_INFO
	.align		4
.L_29:
        /*0028*/ 	.byte	0x04, 0x17
        /*002a*/ 	.short	(.L_31 - .L_30)
.L_30:
        /*002c*/ 	.word	0x00000000
        /*0030*/ 	.short	0x0001
        /*0032*/ 	.short	0x0008
        /*0034*/ 	.byte	0x00, 0xf5, 0x21, 0x00


	//----- nvinfo : EIATTR_KPARAM_INFO
	.align		4
.L_31:
        /*0038*/ 	.byte	0x04, 0x17
        /*003a*/ 	.short	(.L_33 - .L_32)
.L_32:
        /*003c*/ 	.word	0x00000000
        /*0040*/ 	.short	0x0000
        /*0042*/ 	.short	0x0000
        /*0044*/ 	.byte	0x00, 0xf0, 0x11, 0x00


	//----- nvinfo : EIATTR_SPARSE_MMA_MASK
	.align		4
.L_33:
        /*0048*/ 	.byte	0x03, 0x50
        /*004a*/ 	.short	0x0000


	//----- nvinfo : EIATTR_MAXREG_COUNT
	.align		4
        /*004c*/ 	.byte	0x03, 0x1b
        /*004e*/ 	.short	0x00ff


	//----- nvinfo : EIATTR_MERCURY_ISA_VERSION
	.align		4
        /*0050*/ 	.byte	0x03, 0x5f
        /*0052*/ 	.short	0x0101


	//----- nvinfo : EIATTR_VRC_CTA_INIT_COUNT
	.align		4
        /*0054*/ 	.byte	0x02, 0x4a
	.zero		1
	.zero		1


	//----- nvinfo : EIATTR_EXIT_INSTR_OFFSETS
	.align		4
        /*0058*/ 	.byte	0x04, 0x1c
        /*005a*/ 	.short	(.L_35 - .L_34)


	//   ....[0]....
.L_34:
        /*005c*/ 	.word	0x00000070


	//   ....[1]....
        /*0060*/ 	.word	0x00000120


	//----- nvinfo : EIATTR_CBANK_PARAM_SIZE
	.align		4
.L_35:
        /*0064*/ 	.byte	0x03, 0x19
        /*0066*/ 	.short	0x001c


	//----- nvinfo : EIATTR_PARAM_CBANK
	.align		4
        /*0068*/ 	.byte	0x04, 0x0a
        /*006a*/ 	.short	(.L_37 - .L_36)
	.align		4
.L_36:
        /*006c*/ 	.word	index@(.nv.constant0._Z14apply_gradientjPfS_f)
        /*0070*/ 	.short	0x0380
        /*0072*/ 	.short	0x001c


	//----- nvinfo : EIATTR_SW_WAR
	.align		4
.L_37:
        /*0074*/ 	.byte	0x04, 0x36
        /*0076*/ 	.short	(.L_39 - .L_38)
.L_38:
        /*0078*/ 	.word	0x00000008
.L_39:


//--------------------- .nv.info._Z8find_maxPfiS_ --------------------------
	.section	.nv.info._Z8find_maxPfiS_,"",@"SHT_CUDA_INFO"
	.sectionflags	@""
	.align	4


	//----- nvinfo : EIATTR_CUDA_API_VERSION
	.align		4
        /*0000*/ 	.byte	0x04, 0x37
        /*0002*/ 	.short	(.L_41 - .L_40)
.L_40:
        /*0004*/ 	.word	0x00000082


	//----- nvinfo : EIATTR_KPARAM_INFO
	.align		4
.L_41:
        /*0008*/ 	.byte	0x04, 0x17
        /*000a*/ 	.short	(.L_43 - .L_42)
.L_42:
        /*000c*/ 	.word	0x00000000
        /*0010*/ 	.short	0x0002
        /*0012*/ 	.short	0x0010
        /*0014*/ 	.byte	0x00, 0xf5, 0x21, 0x00


	//----- nvinfo : EIATTR_KPARAM_INFO
	.align		4
.L_43:
        /*0018*/ 	.byte	0x04, 0x17
        /*001a*/ 	.short	(.L_45 - .L_44)
.L_44:
        /*001c*/ 	.word	0x00000000
        /*0020*/ 	.short	0x0001
        /*0022*/ 	.short	0x0008
        /*0024*/ 	.byte	0x00, 0xf0, 0x11, 0x00


	//----- nvinfo : EIATTR_KPARAM_INFO
	.align		4
.L_45:
        /*0028*/ 	.byte	0x04, 0x17
        /*002a*/ 	.short	(.L_47 - .L_46)
.L_46:
        /*002c*/ 	.word	0x00000000
        /*0030*/ 	.short	0x0000
        /*0032*/ 	.short	0x0000
        /*0034*/ 	.byte	0x00, 0xf5, 0x21, 0x00


	//----- nvinfo : EIATTR_SPARSE_MMA_MASK
	.align		4
.L_47:
        /*0038*/ 	.byte	0x03, 0x50
        /*003a*/ 	.short	0x0000


	//----- nvinfo : EIATTR_MAXREG_COUNT
	.align		4
        /*003c*/ 	.byte	0x03, 0x1b
        /*003e*/ 	.short	0x00ff


	//----- nvinfo : EIATTR_NUM_BARRIERS
	.align		4
        /*0040*/ 	.byte	0x02, 0x4c
        /*0042*/ 	.byte	0x01
	.zero		1


	//----- nvinfo : EIATTR_MERCURY_ISA_VERSION
	.align		4
        /*0044*/ 	.byte	0x03, 0x5f
        /*0046*/ 	.short	0x0101


	//----- nvinfo : EIATTR_VRC_CTA_INIT_COUNT
	.align		4
        /*0048*/ 	.byte	0x02, 0x4a
	.zero		1
	.zero		1


	//----- nvinfo : EIATTR_EXIT_INSTR_OFFSETS
	.align		4
        /*004c*/ 	.byte	0x04, 0x1c
        /*004e*/ 	.short	(.L_49 - .L_48)


	//   ....[0]....
.L_48:
        /*0050*/ 	.word	0x00000250


	//   ....[1]....
        /*0054*/ 	.word	0x000002d0


	//----- nvinfo : EIATTR_CRS_STACK_SIZE
	.align		4
.L_49:
        /*0058*/ 	.byte	0x04, 0x1e
        /*005a*/ 	.short	(.L_51 - .L_50)
.L_50:
        /*005c*/ 	.word	0x00000000


	//----- nvinfo : EIATTR_CBANK_PARAM_SIZE
	.align		4
.L_51:
        /*0060*/ 	.byte	0x03, 0x19
        /*0062*/ 	.short	0x0018


	//----- nvinfo : EIATTR_PARAM_CBANK
	.align		4
        /*0064*/ 	.byte	0x04, 0x0a
        /*0066*/ 	.short	(.L_53 - .L_52)
	.align		4
.L_52:
        /*0068*/ 	.word	index@(.nv.constant0._Z8find_maxPfiS_)
        /*006c*/ 	.short	0x0380
        /*006e*/ 	.short	0x0018


	//----- nvinfo : EIATTR_SW_WAR
	.align		4
.L_53:
        /*0070*/ 	.byte	0x04, 0x36
        /*0072*/ 	.short	(.L_55 - .L_54)
.L_54:
        /*0074*/ 	.word	0x00000008
.L_55:


//--------------------- .nv.info._Z8find_sumPfiS_ --------------------------
	.section	.nv.info._Z8find_sumPfiS_,"",@"SHT_CUDA_INFO"
	.sectionflags	@""
	.align	4


	//----- nvinfo : EIATTR_CUDA_API_VERSION
	.align		4
        /*0000*/ 	.byte	0x04, 0x37
        /*0002*/ 	.short	(.L_57 - .L_56)
.L_56:
        /*0004*/ 	.word	0x00000082


	//----- nvinfo : EIATTR_KPARAM_INFO
	.align		4
.L_57:
        /*0008*/ 	.byte	0x04, 0x17
        /*000a*/ 	.short	(.L_59 - .L_58)
.L_58:
        /*000c*/ 	.word	0x00000000
        /*0010*/ 	.short	0x0002
        /*0012*/ 	.short	0x0010
        /*0014*/ 	.byte	0x00, 0xf5, 0x21, 0x00


	//----- nvinfo : EIATTR_KPARAM_INFO
	.align		4
.L_59:
        /*0018*/ 	.byte	0x04, 0x17
        /*001a*/ 	.short	(.L_61 - .L_60)
.L_60:
        /*001c*/ 	.word	0x00000000
        /*0020*/ 	.short	0x0001
        /*0022*/ 	.short	0x0008
        /*0024*/ 	.byte	0x00, 0xf0, 0x11, 0x00


	//----- nvinfo : EIATTR_KPARAM_INFO
	.align		4
.L_61:
        /*0028*/ 	.byte	0x04, 0x17
        /*002a*/ 	.short	(.L_63 - .L_62)
.L_62:
        /*002c*/ 	.word	0x00000000
        /*0030*/ 	.short	0x0000
        /*0032*/ 	.short	0x0000
        /*0034*/ 	.byte	0x00, 0xf5, 0x21, 0x00


	//----- nvinfo : EIATTR_SPARSE_MMA_MASK
	.align		4
.L_63:
        /*0038*/ 	.byte	0x03, 0x50
        /*003a*/ 	.short	0x0000


	//----- nvinfo : EIATTR_MAXREG_COUNT
	.align		4
        /*003c*/ 	.byte	0x03, 0x1b
        /*003e*/ 	.short	0x00ff


	//----- nvinfo : EIATTR_NUM_BARRIERS
	.align		4
        /*0040*/ 	.byte	0x02, 0x4c
        /*0042*/ 	.byte	0x01
	.zero		1


	//----- nvinfo : EIATTR_MERCURY_ISA_VERSION
	.align		4
        /*0044*/ 	.byte	0x03, 0x5f
        /*0046*/ 	.short	0x0101


	//----- nvinfo : EIATTR_VRC_CTA_INIT_COUNT
	.align		4
        /*0048*/ 	.byte	0x02, 0x4a
	.zero		1
	.zero		1


	//----- nvinfo : EIATTR_EXIT_INSTR_OFFSETS
	.align		4
        /*004c*/ 	.byte	0x04, 0x1c
        /*004e*/ 	.short	(.L_65 - .L_64)


	//   ....[0]....
.L_64:
        /*0050*/ 	.word	0x00000220


	//   ....[1]....
        /*0054*/ 	.word	0x000002a0


	//----- nvinfo : EIATTR_CBANK_PARAM_SIZE
	.align		4
.L_65:
        /*0058*/ 	.byte	0x03, 0x19
        /*005a*/ 	.short	0x0018


	//----- nvinfo : EIATTR_PARAM_CBANK
	.align		4
        /*005c*/ 	.byte	0x04, 0x0a
        /*005e*/ 	.short	(.L_67 - .L_66)
	.align		4
.L_66:
        /*0060*/ 	.word	index@(.nv.constant0._Z8find_sumPfiS_)
        /*0064*/ 	.short	0x0380
        /*0066*/ 	.short	0x0018


	//----- nvinfo : EIATTR_SW_WAR
	.align		4
.L_67:
        /*0068*/ 	.byte	0x04, 0x36
        /*006a*/ 	.short	(.L_69 - .L_68)
.L_68:
        /*006c*/ 	.word	0x00000008
.L_69:


//--------------------- .nv.info._Z13find_gradientjPfS_S_ --------------------------
	.section	.nv.info._Z13find_gradientjPfS_S_,"",@"SHT_CUDA_INFO"
	.sectionflags	@""
	.align	4


	//----- nvinfo : EIATTR_CUDA_API_VERSION
	.align		4
        /*0000*/ 	.byte	0x04, 0x37
        /*0002*/ 	.short	(.L_71 - .L_70)
.L_70:
        /*0004*/ 	.word	0x00000082


	//----- nvinfo : EIATTR_KPARAM_INFO
	.align		4
.L_71:
        /*0008*/ 	.byte	0x04, 0x17
        /*000a*/ 	.short	(.L_73 - .L_72)
.L_72:
        /*000c*/ 	.word	0x00000000
        /*0010*/ 	.short	0x0003
        /*0012*/ 	.short	0x0018
        /*0014*/ 	.byte	0x00, 0xf5, 0x21, 0x00


	//----- nvinfo : EIATTR_KPARAM_INFO
	.align		4
.L_73:
        /*0018*/ 	.byte	0x04, 0x17
        /*001a*/ 	.short	(.L_75 - .L_74)
.L_74:
        /*001c*/ 	.word	0x00000000
        /*0020*/ 	.short	0x0002
        /*0022*/ 	.short	0x0010
        /*0024*/ 	.byte	0x00, 0xf5, 0x21, 0x00


	//----- nvinfo : EIATTR_KPARAM_INFO
	.align		4
.L_75:
        /*0028*/ 	.byte	0x04, 0x17
        /*002a*/ 	.short	(.L_77 - .L_76)
.L_76:
        /*002c*/ 	.word	0x00000000
        /*0030*/ 	.short	0x0001
        /*0032*/ 	.short	0x0008
        /*0034*/ 	.byte	0x00, 0xf5, 0x21, 0x00


	//----- nvinfo : EIATTR_KPARAM_INFO
	.align		4
.L_77:
        /*0038*/ 	.byte	0x04, 0x17
        /*003a*/ 	.short	(.L_79 - .L_78)
.L_78:
        /*003c*/ 	.word	0x00000000
        /*0040*/ 	.short	0x0000
        /*0042*/ 	.short	0x0000
        /*0044*/ 	.byte	0x00, 0xf0, 0x11, 0x00


	//----- nvinfo : EIATTR_SPARSE_MMA_MASK
	.align		4
.L_79:
        /*0048*/ 	.byte	0x03, 0x50
        /*004a*/ 	.short	0x0000


	//----- nvinfo : EIATTR_MAXREG_COUNT
	.align		4
        /*004c*/ 	.byte	0x03, 0x1b
        /*004e*/ 	.short	0x00ff


	//----- nvinfo : EIATTR_MERCURY_ISA_VERSION
	.align		4
        /*0050*/ 	.byte	0x03, 0x5f
        /*0052*/ 	.short	0x0101


	//----- nvinfo : EIATTR_VRC_CTA_INIT_COUNT
	.align		4
        /*0054*/ 	.byte	0x02, 0x4a
	.zero		1
	.zero		1


	//----- nvinfo : EIATTR_EXIT_INSTR_OFFSETS
	.align		4
        /*0058*/ 	.byte	0x04, 0x1c
        /*005a*/ 	.short	(.L_81 - .L_80)


	//   ....[0]....
.L_80:
        /*005c*/ 	.word	0x00000070


	//   ....[1]....
        /*0060*/ 	.word	0x00000130


	//----- nvinfo : EIATTR_CBANK_PARAM_SIZE
	.align		4
.L_81:
        /*0064*/ 	.byte	0x03, 0x19
        /*0066*/ 	.short	0x0020


	//----- nvinfo : EIATTR_PARAM_CBANK
	.align		4
        /*0068*/ 	.byte	0x04, 0x0a
        /*006a*/ 	.short	(.L_83 - .L_82)
	.align		4
.L_82:
        /*006c*/ 	.word	index@(.nv.constant0._Z13find_gradientjPfS_S_)
        /*0070*/ 	.short	0x0380
        /*0072*/ 	.short	0x0020


	//----- nvinfo : EIATTR_SW_WAR
	.align		4
.L_83:
        /*0074*/ 	.byte	0x04, 0x36
        /*0076*/ 	.short	(.L_85 - .L_84)
.L_84:
        /*0078*/ 	.word	0x00000008
.L_85:


//--------------------- .nv.callgraph             --------------------------
	.section	.nv.callgraph,"",@"SHT_CUDA_CALLGRAPH"
	.align	4
	.sectionentsize	8
	.align		4
        /*0000*/ 	.word	0x00000000
	.align		4
        /*0004*/ 	.word	0xffffffff
	.align		4
        /*0008*/ 	.word	0x00000000
	.align		4
        /*000c*/ 	.word	0xfffffffe
	.align		4
        /*0010*/ 	.word	0x00000000
	.align		4
        /*0014*/ 	.word	0xfffffffd
	.align		4
        /*0018*/ 	.word	0x00000000
	.align		4
        /*001c*/ 	.word	0xfffffffc


//--------------------- .text._Z14apply_gradientjPfS_f --------------------------
	.section	.text._Z14apply_gradientjPfS_f,"ax",@progbits
	.align	128
        .global         _Z14apply_gradientjPfS_f
        .type           _Z14apply_gradientjPfS_f,@function
        .size           _Z14apply_gradientjPfS_f,(.L_x_10 - _Z14apply_gradientjPfS_f)
        .other          _Z14apply_gradientjPfS_f,@"STO_CUDA_ENTRY STV_DEFAULT"
_Z14apply_gradientjPfS_f:
.text._Z14apply_gradientjPfS_f:
[----:B------:R-:W-:Y:S01]  /*0000*/  LDC R1, c[0x0][0x37c] ;  /* 0x0000df00ff017b82 */ /* 0x000fe20000000800 */
[----:B------:R-:W0:Y:S01]  /*0010*/  S2R R7, SR_CTAID.X ;  /* 0x0000000000077919 */ /* 0x000e220000002500 */
[----:B------:R-:W0:Y:S01]  /*0020*/  LDCU UR4, c[0x0][0x360] ;  /* 0x00006c00ff0477ac */ /* 0x000e220008000800 */
[----:B------:R-:W0:Y:S01]  /*0030*/  S2R R0, SR_TID.X ;  /* 0x0000000000007919 */ /* 0x000e220000002100 */
[----:B------:R-:W1:Y:S01]  /*0040*/  LDCU UR5, c[0x0][0x380] ;  /* 0x00007000ff0577ac */ /* 0x000e620008000800 */
[----:B0-----:R-:W-:-:S05]  /*0050*/  IMAD R7, R7, UR4, R0 ;  /* 0x0000000407077c24 */ /* 0x001fca000f8e0200 */
[----:B-1----:R-:W-:-:S13]  /*0060*/  ISETP.GE.U32.AND P0, PT, R7, UR5, PT ;  /* 0x0000000507007c0c */ /* 0x002fda000bf06070 */
[----:B------:R-:W-:Y:S05]  /*0070*/  @P0 EXIT ;  /* 0x000000000000094d */ /* 0x000fea0003800000 */
[----:B------:R-:W0:Y:S01]  /*0080*/  LDC.64 R4, c[0x0][0x390] ;  /* 0x0000e400ff047b82 */ /* 0x000e220000000a00 */
[----:B------:R-:W1:Y:S01]  /*0090*/  LDCU.64 UR4, c[0x0][0x358] ;  /* 0x00006b00ff0477ac */ /* 0x000e620008000a00 */
[----:B------:R-:W2:Y:S06]  /*00a0*/  LDCU UR6, c[0x0][0x398] ;  /* 0x00007300ff0677ac */ /* 0x000eac0008000800 */
[----:B------:R-:W3:Y:S01]  /*00b0*/  LDC.64 R2, c[0x0][0x388] ;  /* 0x0000e200ff027b82 */ /* 0x000ee20000000a00 */
[----:B0-----:R-:W-:-:S06]  /*00c0*/  IMAD.WIDE R4, R7, 0x4, R4 ;  /* 0x0000000407047825 */ /* 0x001fcc00078e0204 */
[----:B-1----:R-:W2:Y:S01]  /*00d0*/  LDG.E R5, desc[UR4][R4.64] ;  /* 0x0000000404057981 */ /* 0x002ea2000c1e1900 */
[----:B---3--:R-:W-:-:S05]  /*00e0*/  IMAD.WIDE R2, R7, 0x4, R2 ;  /* 0x0000000407027825 */ /* 0x008fca00078e0202 */
[----:B------:R-:W2:Y:S02]  /*00f0*/  LDG.E R0, desc[UR4][R2.64] ;  /* 0x0000000402007981 */ /* 0x000ea4000c1e1900 */
[----:B--2---:R-:W-:-:S05]  /*0100*/  FFMA R7, -R5, UR6, R0 ;  /* 0x0000000605077c23 */ /* 0x004fca0008000100 */
[----:B------:R-:W-:Y:S01]  /*0110*/  STG.E desc[UR4][R2.64], R7 ;  /* 0x0000000702007986 */ /* 0x000fe2000c101904 */
[----:B------:R-:W-:Y:S05]  /*0120*/  EXIT ;  /* 0x000000000000794d */ /* 0x000fea0003800000 */
.L_x_0:
[----:B------:R-:W-:-:S00]  /*0130*/  BRA `(.L_x_0) ;  /* 0xfffffffc00fc7947 */ /* 0x000fc0000383ffff */
[----:B------:R-:W-:-:S00]  /*0140*/  NOP ;  /* 0x0000000000007918 */ /* 0x000fc00000000000 */
        /* <DEDUP_REMOVED lines=11> */
.L_x_10:


//--------------------- .text._Z8find_maxPfiS_    --------------------------
	.section	.text._Z8find_maxPfiS_,"ax",@progbits
	.align	128
        .global         _Z8find_maxPfiS_
        .type           _Z8find_maxPfiS_,@function
        .size           _Z8find_maxPfiS_,(.L_x_11 - _Z8find_maxPfiS_)
        .other          _Z8find_maxPfiS_,@"STO_CUDA_ENTRY STV_DEFAULT"
_Z8find_maxPfiS_:
.text._Z8find_maxPfiS_:
[----:B------:R-:W-:Y:S01]  /*0000*/  LDC R1, c[0x0][0x37c] ;  /* 0x0000df00ff017b82 */ /* 0x000fe20000000800 */
[----:B------:R-:W0:Y:S01]  /*0010*/  S2R R7, SR_TID.X ;  /* 0x0000000000077919 */ /* 0x000e220000002100 */
[----:B------:R-:W0:Y:S01]  /*0020*/  LDCU UR8, c[0x0][0x360] ;  /* 0x00006c00ff0877ac */ /* 0x000e220008000800 */
[----:B------:R-:W0:Y:S01]  /*0030*/  S2R R6, SR_CTAID.X ;  /* 0x0000000000067919 */ /* 0x000e220000002500 */
[----:B------:R-:W1:Y:S01]  /*0040*/  LDCU UR4, c[0x0][0x388] ;  /* 0x00007100ff0477ac */ /* 0x000e620008000800 */
[----:B------:R-:W2:Y:S01]  /*0050*/  LDCU.64 UR6, c[0x0][0x358] ;  /* 0x00006b00ff0677ac */ /* 0x000ea20008000a00 */
[----:B0-----:R-:W-:-:S05]  /*0060*/  IMAD R5, R6, UR8, R7 ;  /* 0x0000000806057c24 */ /* 0x001fca000f8e0207 */
[----:B-1----:R-:W-:-:S13]  /*0070*/  ISETP.GE.AND P0, PT, R5, UR4, PT ;  /* 0x0000000405007c0c */ /* 0x002fda000bf06270 */
[----:B------:R-:W0:Y:S02]  /*0080*/  @!P0 LDC.64 R2, c[0x0][0x380] ;  /* 0x0000e000ff028b82 */ /* 0x000e240000000a00 */
[----:B0-----:R-:W-:-:S06]  /*0090*/  @!P0 IMAD.WIDE.U32 R2, R5, 0x4, R2 ;  /* 0x0000000405028825 */ /* 0x001fcc00078e0002 */
[----:B--2---:R-:W2:Y:S01]  /*00a0*/  @!P0 LDG.E R2, desc[UR6][R2.64] ;  /* 0x0000000602028981 */ /* 0x004ea2000c1e1900 */
[----:B------:R-:W0:Y:S01]  /*00b0*/  S2UR UR5, SR_CgaCtaId ;  /* 0x00000000000579c3 */ /* 0x000e220000008800 */
[----:B------:R-:W-:Y:S01]  /*00c0*/  IMAD.U32 R0, RZ, RZ, UR8 ;  /* 0x00000008ff007e24 */ /* 0x000fe2000f8e00ff */
[----:B------:R-:W-:Y:S01]  /*00d0*/  UMOV UR4, 0x400 ;  /* 0x0000040000047882 */ /* 0x000fe20000000000 */
[----:B------:R-:W-:Y:S01]  /*00e0*/  IMAD.MOV.U32 R4, RZ, RZ, RZ ;  /* 0x000000ffff047224 */ /* 0x000fe200078e00ff */
[----:B0-----:R-:W-:-:S06]  /*00f0*/  ULEA UR4, UR5, UR4, 0x18 ;  /* 0x0000000405047291 */ /* 0x001fcc000f8ec0ff */
[----:B------:R-:W-:Y:S01]  /*0100*/  LEA R5, R7, UR4, 0x2 ;  /* 0x0000000407057c11 */ /* 0x000fe2000f8e10ff */
[----:B--2---:R-:W-:Y:S01]  /*0110*/  @!P0 FADD R4, |R2|, -RZ ;  /* 0x800000ff02048221 */ /* 0x004fe20000000200 */
[----:B------:R-:W-:-:S04]  /*0120*/  ISETP.GE.U32.AND P0, PT, R0, 0x2, PT ;  /* 0x000000020000780c */ /* 0x000fc80003f06070 */
[----:B------:R0:W-:Y:S01]  /*0130*/  STS [R5], R4 ;  /* 0x0000000405007388 */ /* 0x0001e20000000800 */
[----:B------:R-:W-:Y:S08]  /*0140*/  BAR.SYNC.DEFER_BLOCKING 0x0 ;  /* 0x0000000000007b1d */ /* 0x000ff00000010000 */
[----:B------:R-:W-:Y:S05]  /*0150*/  @!P0 BRA `(.L_x_1) ;  /* 0x0000000000388947 */ /* 0x000fea0003800000 */
.L_x_4:
[--C-:B0-----:R-:W-:Y:S01]  /*0160*/  IMAD.MOV.U32 R4, RZ, RZ, R0.reuse ;  /* 0x000000ffff047224 */ /* 0x101fe200078e0000 */
[----:B------:R-:W-:Y:S01]  /*0170*/  SHF.R.U32.HI R0, RZ, 0x1, R0 ;  /* 0x00000001ff007819 */ /* 0x000fe20000011600 */
[----:B------:R-:W-:Y:S03]  /*0180*/  BSSY.RECONVERGENT B0, `(.L_x_2) ;  /* 0x0000008000007945 */ /* 0x000fe60003800200 */
[----:B------:R-:W-:-:S13]  /*0190*/  ISETP.GE.U32.AND P0, PT, R7, R0, PT ;  /* 0x000000000700720c */ /* 0x000fda0003f06070 */
[----:B------:R-:W-:Y:S05]  /*01a0*/  @P0 BRA `(.L_x_3) ;  /* 0x0000000000140947 */ /* 0x000fea0003800000 */
[----:B------:R-:W-:Y:S01]  /*01b0*/  IMAD R3, R0, 0x4, R5 ;  /* 0x0000000400037824 */ /* 0x000fe200078e0205 */
[----:B------:R-:W-:Y:S05]  /*01c0*/  LDS R2, [R5] ;  /* 0x0000000005027984 */ /* 0x000fea0000000800 */
[----:B------:R-:W0:Y:S02]  /*01d0*/  LDS R3, [R3] ;  /* 0x0000000003037984 */ /* 0x000e240000000800 */
[----:B0-----:R-:W-:-:S13]  /*01e0*/  FSETP.GEU.AND P0, PT, R2, R3, PT ;  /* 0x000000030200720b */ /* 0x001fda0003f0e000 */
[----:B------:R0:W-:Y:S02]  /*01f0*/  @!P0 STS [R5], R3 ;  /* 0x0000000305008388 */ /* 0x0001e40000000800 */
.L_x_3:
[----:B------:R-:W-:Y:S05]  /*0200*/  BSYNC.RECONVERGENT B0 ;  /* 0x0000000000007941 */ /* 0x000fea0003800200 */
.L_x_2:
[----:B------:R-:W-:Y:S01]  /*0210*/  BAR.SYNC.DEFER_BLOCKING 0x0 ;  /* 0x0000000000007b1d */ /* 0x000fe20000010000 */
[----:B------:R-:W-:-:S13]  /*0220*/  ISETP.GT.U32.AND P0, PT, R4, 0x3, PT ;  /* 0x000000030400780c */ /* 0x000fda0003f04070 */
[----:B------:R-:W-:Y:S05]  /*0230*/  @P0 BRA `(.L_x_4) ;  /* 0xfffffffc00c80947 */ /* 0x000fea000383ffff */
.L_x_1:
[----:B------:R-:W-:-:S13]  /*0240*/  ISETP.NE.AND P0, PT, R7, RZ, PT ;  /* 0x000000ff0700720c */ /* 0x000fda0003f05270 */
[----:B------:R-:W-:Y:S05]  /*0250*/  @P0 EXIT ;  /* 0x000000000000094d */ /* 0x000fea0003800000 */
[----:B------:R-:W1:Y:S01]  /*0260*/  S2UR UR5, SR_CgaCtaId ;  /* 0x00000000000579c3 */ /* 0x000e620000008800 */
[----:B------:R-:W-:-:S07]  /*0270*/  UMOV UR4, 0x400 ;  /* 0x0000040000047882 */ /* 0x000fce0000000000 */
[----:B0-----:R-:W0:Y:S01]  /*0280*/  LDC.64 R2, c[0x0][0x390] ;  /* 0x0000e400ff027b82 */ /* 0x001e220000000a00 */
[----:B-1----:R-:W-:Y:S01]  /*0290*/  ULEA UR4, UR5, UR4, 0x18 ;  /* 0x0000000405047291 */ /* 0x002fe2000f8ec0ff */
[----:B0-----:R-:W-:-:S08]  /*02a0*/  IMAD.WIDE.U32 R2, R6, 0x4, R2 ;  /* 0x0000000406027825 */ /* 0x001fd000078e0002 */
[----:B------:R-:W0:Y:S04]  /*02b0*/  LDS R5, [UR4] ;  /* 0x00000004ff057984 */ /* 0x000e280008000800 */
[----:B0-----:R-:W-:Y:S01]  /*02c0*/  STG.E desc[UR6][R2.64], R5 ;  /* 0x0000000502007986 */ /* 0x001fe2000c101906 */
[----:B------:R-:W-:Y:S05]  /*02d0*/  EXIT ;  /* 0x000000000000794d */ /* 0x000fea0003800000 */
.L_x_5:
        /* <DEDUP_REMOVED lines=10> */
.L_x_11:


//--------------------- .text._Z8find_sumPfiS_    --------------------------
	.section	.text._Z8find_sumPfiS_,"ax",@progbits
	.align	128
        .global         _Z8find_sumPfiS_
        .type           _Z8find_sumPfiS_,@function
        .size           _Z8find_sumPfiS_,(.L_x_12 - _Z8find_sumPfiS_)
        .other          _Z8find_sumPfiS_,@"STO_CUDA_ENTRY STV_DEFAULT"
_Z8find_sumPfiS_:
.text._Z8find_sumPfiS_:
        /* <DEDUP_REMOVED lines=14> */
[----:B------:R-:W-:-:S03]  /*00e0*/  IMAD.MOV.U32 R4, RZ, RZ, RZ ;  /* 0x000000ffff047224 */ /* 0x000fc600078e00ff */
[----:B------:R-:W-:Y:S01]  /*00f0*/  ISETP.GE.U32.AND P0, PT, R0, 0x2, PT ;  /* 0x000000020000780c */ /* 0x000fe20003f06070 */
[----:B0-----:R-:W-:-:S06]  /*0100*/  ULEA UR4, UR5, UR4, 0x18 ;  /* 0x0000000405047291 */ /* 0x001fcc000f8ec0ff */
[----:B------:R-:W-:Y:S01]  /*0110*/  LEA R5, R6, UR4, 0x2 ;  /* 0x0000000406057c11 */ /* 0x000fe2000f8e10ff */
[----:B--2---:R-:W-:Y:S01]  /*0120*/  @!P1 FADD R4, |R2|, -RZ ;  /* 0x800000ff02049221 */ /* 0x004fe20000000200 */
[----:B------:R-:W-:-:S04]  /*0130*/  ISETP.NE.AND P1, PT, R6, RZ, PT ;  /* 0x000000ff0600720c */ /* 0x000fc80003f25270 */
[----:B------:R0:W-:Y:S01]  /*0140*/  STS [R5], R4 ;  /* 0x0000000405007388 */ /* 0x0001e20000000800 */
[----:B------:R-:W-:Y:S06]  /*0150*/  BAR.SYNC.DEFER_BLOCKING 0x0 ;  /* 0x0000000000007b1d */ /* 0x000fec0000010000 */
[----:B------:R-:W-:Y:S05]  /*0160*/  @!P0 BRA `(.L_x_6) ;  /* 0x00000000002c8947 */ /* 0x000fea0003800000 */
.L_x_7:
[----:B------:R-:W-:-:S04]  /*0170*/  SHF.R.U32.HI R8, RZ, 0x1, R0 ;  /* 0x00000001ff087819 */ /* 0x000fc80000011600 */
[----:B------:R-:W-:-:S13]  /*0180*/  ISETP.GE.U32.AND P0, PT, R6, R8, PT ;  /* 0x000000080600720c */ /* 0x000fda0003f06070 */
[----:B------:R-:W-:Y:S01]  /*0190*/  @!P0 LEA R2, R8, R5, 0x2 ;  /* 0x0000000508028211 */ /* 0x000fe200078e10ff */
[----:B------:R-:W-:Y:S05]  /*01a0*/  @!P0 LDS R3, [R5] ;  /* 0x0000000005038984 */ /* 0x000fea0000000800 */
[----:B------:R-:W0:Y:S02]  /*01b0*/  @!P0 LDS R2, [R2] ;  /* 0x0000000002028984 */ /* 0x000e240000000800 */
[----:B0-----:R-:W-:-:S05]  /*01c0*/  @!P0 FADD R4, R2, R3 ;  /* 0x0000000302048221 */ /* 0x001fca0000000000 */
[----:B------:R1:W-:Y:S01]  /*01d0*/  @!P0 STS [R5], R4 ;  /* 0x0000000405008388 */ /* 0x0003e20000000800 */
[----:B------:R-:W-:Y:S01]  /*01e0*/  BAR.SYNC.DEFER_BLOCKING 0x0 ;  /* 0x0000000000007b1d */ /* 0x000fe20000010000 */
[----:B------:R-:W-:Y:S01]  /*01f0*/  ISETP.GT.U32.AND P0, PT, R0, 0x3, PT ;  /* 0x000000030000780c */ /* 0x000fe20003f04070 */
[----:B------:R-:W-:-:S12]  /*0200*/  IMAD.MOV.U32 R0, RZ, RZ, R8 ;  /* 0x000000ffff007224 */ /* 0x000fd800078e0008 */
[----:B-1----:R-:W-:Y:S05]  /*0210*/  @P0 BRA `(.L_x_7) ;  /* 0xfffffffc00d40947 */ /* 0x002fea000383ffff */
.L_x_6:
[----:B------:R-:W-:Y:S05]  /*0220*/  @P1 EXIT ;  /* 0x000000000000194d */ /* 0x000fea0003800000 */
[----:B------:R-:W1:Y:S01]  /*0230*/  S2UR UR5, SR_CgaCtaId ;  /* 0x00000000000579c3 */ /* 0x000e620000008800 */
[----:B------:R-:W-:-:S07]  /*0240*/  UMOV UR4, 0x400 ;  /* 0x0000040000047882 */ /* 0x000fce0000000000 */
[----:B------:R-:W2:Y:S01]  /*0250*/  LDC.64 R2, c[0x0][0x390] ;  /* 0x0000e400ff027b82 */ /* 0x000ea20000000a00 */
[----:B-1----:R-:W-:Y:S01]  /*0260*/  ULEA UR4, UR5, UR4, 0x18 ;  /* 0x0000000405047291 */ /* 0x002fe2000f8ec0ff */
[----:B--2---:R-:W-:-:S08]  /*0270*/  IMAD.WIDE.U32 R2, R7, 0x4, R2 ;  /* 0x0000000407027825 */ /* 0x004fd000078e0002 */
[----:B0-----:R-:W0:Y:S04]  /*0280*/  LDS R5, [UR4] ;  /* 0x00000004ff057984 */ /* 0x001e280008000800 */
[----:B0-----:R-:W-:Y:S01]  /*0290*/  STG.E desc[UR6][R2.64], R5 ;  /* 0x0000000502007986 */ /* 0x001fe2000c101906 */
[----:B------:R-:W-:Y:S05]  /*02a0*/  EXIT ;  /* 0x000000000000794d */ /* 0x000fea0003800000 */
.L_x_8:
        /* <DEDUP_REMOVED lines=13> */
.L_x_12:


//--------------------- .text._Z13find_gradientjPfS_S_ --------------------------
	.section	.text._Z13find_gradientjPfS_S_,"ax",@progbits
	.align	128
        .global         _Z13find_gradientjPfS_S_
        .type           _Z13find_gradientjPfS_S_,@function
        .size           _Z13find_gradientjPfS_S_,(.L_x_13 - _Z13find_gradientjPfS_S_)
        .other          _Z13find_gradientjPfS_S_,@"STO_CUDA_ENTRY STV_DEFAULT"
_Z13find_gradientjPfS_S_:
.text._Z13find_gradientjPfS_S_:
        /* <DEDUP_REMOVED lines=9> */
[----:B------:R-:W1:Y:S07]  /*0090*/  LDCU.64 UR4, c[0x0][0x358] ;  /* 0x00006b00ff0477ac */ /* 0x000e6e0008000a00 */
[----:B------:R-:W2:Y:S08]  /*00a0*/  LDC.64 R4, c[0x0][0x390] ;  /* 0x0000e400ff047b82 */ /* 0x000eb00000000a00 */
[----:B------:R-:W3:Y:S01]  /*00b0*/  LDC.64 R6, c[0x0][0x398] ;  /* 0x0000e600ff067b82 */ /* 0x000ee20000000a00 */
[----:B0-----:R-:W-:-:S06]  /*00c0*/  IMAD.WIDE R2, R9, 0x4, R2 ;  /* 0x0000000409027825 */ /* 0x001fcc00078e0202 */
[----:B-1----:R-:W4:Y:S01]  /*00d0*/  LDG.E R2, desc[UR4][R2.64] ;  /* 0x0000000402027981 */ /* 0x002f22000c1e1900 */
[----:B--2---:R-:W-:-:S06]  /*00e0*/  IMAD.WIDE R4, R9, 0x4, R4 ;  /* 0x0000000409047825 */ /* 0x004fcc00078e0204 */
[----:B------:R-:W4:Y:S01]  /*00f0*/  LDG.E R5, desc[UR4][R4.64] ;  /* 0x0000000404057981 */ /* 0x000f22000c1e1900 */
[----:B---3--:R-:W-:-:S04]  /*0100*/  IMAD.WIDE R6, R9, 0x4, R6 ;  /* 0x0000000409067825 */ /* 0x008fc800078e0206 */
[----:B----4-:R-:W-:-:S05]  /*0110*/  FADD R9, R2, -R5 ;  /* 0x8000000502097221 */ /* 0x010fca0000000000 */
[----:B------:R-:W-:Y:S01]  /*0120*/  STG.E desc[UR4][R6.64], R9 ;  /* 0x0000000906007986 */ /* 0x000fe2000c101904 */
[----:B------:R-:W-:Y:S05]  /*0130*/  EXIT ;  /* 0x000000000000794d */ /* 0x000fea0003800000 */
.L_x_9:
        /* <DEDUP_REMOVED lines=12> */
.L_x_13:


//--------------------- .nv.shared._Z14apply_gradientjPfS_f --------------------------
	.section	.nv.shared._Z14apply_gradientjPfS_f,"aw",@nobits
	.sectionflags	@""
	.align	16
	.zero		1024


//--------------------- .nv.shared.reserved.0     --------------------------
	.section	.nv.shared.reserved.0,"aw",@nobits
	.weak		__nv_reservedSMEM_offset_0_alias
	.size		__nv_reservedSMEM_offset_0_alias, 0, 64
	.other		__nv_reservedSMEM_offset_0_alias,@"STO_CUDA_RESERVED_SHARED STV_DEFAULT"
__nv_reservedSMEM_offset_0_alias:
	.zero		0
	.zero		64


//--------------------- .nv.shared._Z8find_maxPfiS_ --------------------------
	.section	.nv.shared._Z8find_maxPfiS_,"aw",@nobits
	.sectionflags	@""
	.align	16
	.zero		1024


//--------------------- .nv.shared._Z8find_sumPfiS_ --------------------------
	.section	.nv.shared._Z8find_sumPfiS_,"aw",@nobits
	.sectionflags	@""
	.align	16
	.zero		1024


//--------------------- .nv.shared._Z13find_gradientjPfS_S_ --------------------------
	.section	.nv.shared._Z13find_gradientjPfS_S_,"aw",@nobits
	.sectionflags	@""
	.align	16
	.zero		1024


//--------------------- .nv.constant0._Z14apply_gradientjPfS_f --------------------------
	.section	.nv.constant0._Z14apply_gradientjPfS_f,"a",@progbits
	.sectionflags	@""
	.align	4
.nv.constant0._Z14apply_gradientjPfS_f:
	.zero		924


//--------------------- .nv.constant0._Z8find_maxPfiS_ --------------------------
	.section	.nv.constant0._Z8find_maxPfiS_,"a",@progbits
	.sectionflags	@""
	.align	4
.nv.constant0._Z8find_maxPfiS_:
	.zero		920


//--------------------- .nv.constant0._Z8find_sumPfiS_ --------------------------
	.section	.nv.constant0._Z8find_sumPfiS_,"a",@progbits
	.sectionflags	@""
	.align	4
.nv.constant0._Z8find_sumPfiS_:
	.zero		920


//--------------------- .nv.constant0._Z13find_gradientjPfS_S_ --------------------------
	.section	.nv.constant0._Z13find_gradientjPfS_S_,"a",@progbits
	.sectionflags	@""
	.align	4
.nv.constant0._Z13find_gradientjPfS_S_:
	.zero		928


//--------------------- SYMBOLS --------------------------

	.type		.nv.reservedSmem.offset0,@object
	.size		.nv.reservedSmem.offset0,0x4
	.type		.nv.reservedSmem.cap,@object
	.size		.nv.reservedSmem.cap,0x4
